	.headerflags	@"EF_CUDA_TEXMODE_UNIFIED EF_CUDA_64BIT_ADDRESS EF_CUDA_ACCELERATORS EF_CUDA_SM90 EF_CUDA_VIRTUAL_SM(EF_CUDA_SM90)"
	.elftype	@"ET_EXEC"


//--------------------- .nv.info                  --------------------------
	.section	.nv.info,"",@"SHT_CUDA_INFO"
	.align	4


	//----- nvinfo : EIATTR_REGCOUNT
	.align		4
        /*0000*/ 	.byte	0x04, 0x2f
        /*0002*/ 	.short	(.L_1 - .L_0)
	.align		4
.L_0:
        /*0004*/ 	.word	index@(triton_poi_fused__unsafe_index_add_mul_sub_38)
        /*0008*/ 	.word	0x00000020


	//----- nvinfo : EIATTR_MIN_STACK_SIZE
	.align		4
.L_1:
        /*000c*/ 	.byte	0x04, 0x12
        /*000e*/ 	.short	(.L_3 - .L_2)
	.align		4
.L_2:
        /*0010*/ 	.word	index@(triton_poi_fused__unsafe_index_add_mul_sub_38)
        /*0014*/ 	.word	0x00000000


	//----- nvinfo : EIATTR_FRAME_SIZE
	.align		4
.L_3:
        /*0018*/ 	.byte	0x04, 0x11
        /*001a*/ 	.short	(.L_5 - .L_4)
	.align		4
.L_4:
        /*001c*/ 	.word	index@(triton_poi_fused__unsafe_index_add_mul_sub_38)
        /*0020*/ 	.word	0x00000000


	//----- nvinfo : EIATTR_MIN_STACK_SIZE
	.align		4
.L_5:
        /*0024*/ 	.byte	0x04, 0x12
        /*0026*/ 	.short	(.L_7 - .L_6)
	.align		4
.L_6:
        /*0028*/ 	.word	index@(triton_poi_fused__unsafe_index_add_mul_sub_38)
        /*002c*/ 	.word	0x00000000
.L_7:


//--------------------- .nv.info.triton_poi_fused__unsafe_index_add_mul_sub_38 --------------------------
	.section	.nv.info.triton_poi_fused__unsafe_index_add_mul_sub_38,"",@"SHT_CUDA_INFO"
	.sectionflags	@""
	.align	4


	//----- nvinfo : EIATTR_CUDA_API_VERSION
	.align		4
        /*0000*/ 	.byte	0x04, 0x37
        /*0002*/ 	.short	(.L_9 - .L_8)
.L_8:
        /*0004*/ 	.word	0x0000007c


	//----- nvinfo : EIATTR_KPARAM_INFO
	.align		4
.L_9:
        /*0008*/ 	.byte	0x04, 0x17
        /*000a*/ 	.short	(.L_11 - .L_10)
.L_10:
        /*000c*/ 	.word	0x00000000
        /*0010*/ 	.short	0x000a
        /*0012*/ 	.short	0x0050
        /*0014*/ 	.byte	0x00, 0xf0, 0x11, 0x00


	//----- nvinfo : EIATTR_KPARAM_INFO
	.align		4
.L_11:
        /*0018*/ 	.byte	0x04, 0x17
        /*001a*/ 	.short	(.L_13 - .L_12)
.L_12:
        /*001c*/ 	.word	0x00000000
        /*0020*/ 	.short	0x0009
        /*0022*/ 	.short	0x0048
        /*0024*/ 	.byte	0x00, 0xf4, 0x21, 0x00


	//----- nvinfo : EIATTR_KPARAM_INFO
	.align		4
.L_13:
        /*0028*/ 	.byte	0x04, 0x17
        /*002a*/ 	.short	(.L_15 - .L_14)
.L_14:
        /*002c*/ 	.word	0x00000000
        /*0030*/ 	.short	0x0008
        /*0032*/ 	.short	0x0040
        /*0034*/ 	.byte	0x00, 0xf4, 0x21, 0x00


	//----- nvinfo : EIATTR_KPARAM_INFO
	.align		4
.L_15:
        /*0038*/ 	.byte	0x04, 0x17
        /*003a*/ 	.short	(.L_17 - .L_16)
.L_16:
        /*003c*/ 	.word	0x00000000
        /*0040*/ 	.short	0x0007
        /*0042*/ 	.short	0x0038
        /*0044*/ 	.byte	0x00, 0xf4, 0x21, 0x00


	//----- nvinfo : EIATTR_KPARAM_INFO
	.align		4
.L_17:
        /*0048*/ 	.byte	0x04, 0x17
        /*004a*/ 	.short	(.L_19 - .L_18)
.L_18:
        /*004c*/ 	.word	0x00000000
        /*0050*/ 	.short	0x0006
        /*0052*/ 	.short	0x0030
        /*0054*/ 	.byte	0x00, 0xf4, 0x21, 0x00


	//----- nvinfo : EIATTR_KPARAM_INFO
	.align		4
.L_19:
        /*0058*/ 	.byte	0x04, 0x17
        /*005a*/ 	.short	(.L_21 - .L_20)
.L_20:
        /*005c*/ 	.word	0x00000000
        /*0060*/ 	.short	0x0005
        /*0062*/ 	.short	0x0028
        /*0064*/ 	.byte	0x00, 0xf4, 0x21, 0x00


	//----- nvinfo : EIATTR_KPARAM_INFO
	.align		4
.L_21:
        /*0068*/ 	.byte	0x04, 0x17
        /*006a*/ 	.short	(.L_23 - .L_22)
.L_22:
        /*006c*/ 	.word	0x00000000
        /*0070*/ 	.short	0x0004
        /*0072*/ 	.short	0x0020
        /*0074*/ 	.byte	0x00, 0xf4, 0x21, 0x00


	//----- nvinfo : EIATTR_KPARAM_INFO
	.align		4
.L_23:
        /*0078*/ 	.byte	0x04, 0x17
        /*007a*/ 	.short	(.L_25 - .L_24)
.L_24:
        /*007c*/ 	.word	0x00000000
        /*0080*/ 	.short	0x0003
        /*0082*/ 	.short	0x0018
        /*0084*/ 	.byte	0x00, 0xf4, 0x21, 0x00


	//----- nvinfo : EIATTR_KPARAM_INFO
	.align		4
.L_25:
        /*0088*/ 	.byte	0x04, 0x17
        /*008a*/ 	.short	(.L_27 - .L_26)
.L_26:
        /*008c*/ 	.word	0x00000000
        /*0090*/ 	.short	0x0002
        /*0092*/ 	.short	0x0010
        /*0094*/ 	.byte	0x00, 0xf4, 0x21, 0x00


	//----- nvinfo : EIATTR_KPARAM_INFO
	.align		4
.L_27:
        /*0098*/ 	.byte	0x04, 0x17
        /*009a*/ 	.short	(.L_29 - .L_28)
.L_28:
        /*009c*/ 	.word	0x00000000
        /*00a0*/ 	.short	0x0001
        /*00a2*/ 	.short	0x0008
        /*00a4*/ 	.byte	0x00, 0xf4, 0x21, 0x00


	//----- nvinfo : EIATTR_KPARAM_INFO
	.align		4
.L_29:
        /*00a8*/ 	.byte	0x04, 0x17
        /*00aa*/ 	.short	(.L_31 - .L_30)
.L_30:
        /*00ac*/ 	.word	0x00000000
        /*00b0*/ 	.short	0x0000
        /*00b2*/ 	.short	0x0000
        /*00b4*/ 	.byte	0x00, 0xf4, 0x21, 0x00


	//----- nvinfo : EIATTR_SPARSE_MMA_MASK
	.align		4
.L_31:
        /*00b8*/ 	.byte	0x03, 0x50
        /*00ba*/ 	.short	0x0000


	//----- nvinfo : EIATTR_MAXREG_COUNT
	.align		4
        /*00bc*/ 	.byte	0x03, 0x1b
        /*00be*/ 	.short	0x00ff


	//----- nvinfo : EIATTR_EXIT_INSTR_OFFSETS
	.align		4
        /*00c0*/ 	.byte	0x04, 0x1c
        /*00c2*/ 	.short	(.L_33 - .L_32)


	//   ....[0]....
.L_32:
        /*00c4*/ 	.word	0x00000b70


	//----- nvinfo : EIATTR_REQNTID
	.align		4
.L_33:
        /*00c8*/ 	.byte	0x04, 0x10
        /*00ca*/ 	.short	(.L_35 - .L_34)
.L_34:
        /*00cc*/ 	.word	0x00000100
        /*00d0*/ 	.word	0x00000001
        /*00d4*/ 	.word	0x00000001


	//----- nvinfo : EIATTR_CBANK_PARAM_SIZE
	.align		4
.L_35:
        /*00d8*/ 	.byte	0x03, 0x19
        /*00da*/ 	.short	0x0054


	//----- nvinfo : EIATTR_PARAM_CBANK
	.align		4
        /*00dc*/ 	.byte	0x04, 0x0a
        /*00de*/ 	.short	(.L_37 - .L_36)
	.align		4
.L_36:
        /*00e0*/ 	.word	index@(.nv.constant0.triton_poi_fused__unsafe_index_add_mul_sub_38)
        /*00e4*/ 	.short	0x0210
        /*00e6*/ 	.short	0x0054


	//----- nvinfo : EIATTR_SW_WAR
	.align		4
.L_37:
        /*00e8*/ 	.byte	0x04, 0x36
        /*00ea*/ 	.short	(.L_39 - .L_38)
.L_38:
        /*00ec*/ 	.word	0x00000008
.L_39:


//--------------------- .nv.callgraph             --------------------------
	.section	.nv.callgraph,"",@"SHT_CUDA_CALLGRAPH"
	.align	4
	.sectionentsize	8
	.align		4
        /*0000*/ 	.word	0x00000000
	.align		4
        /*0004*/ 	.word	0xffffffff
	.align		4
        /*0008*/ 	.word	0x00000000
	.align		4
        /*000c*/ 	.word	0xfffffffe
	.align		4
        /*0010*/ 	.word	0x00000000
	.align		4
        /*0014*/ 	.word	0xfffffffd
	.align		4
        /*0018*/ 	.word	0x00000000
	.align		4
        /*001c*/ 	.word	0xfffffffc


//--------------------- .text.triton_poi_fused__unsafe_index_add_mul_sub_38 --------------------------
	.section	.text.triton_poi_fused__unsafe_index_add_mul_sub_38,"ax",@progbits
	.align	128
        .global         triton_poi_fused__unsafe_index_add_mul_sub_38
        .type           triton_poi_fused__unsafe_index_add_mul_sub_38,@function
        .size           triton_poi_fused__unsafe_index_add_mul_sub_38,(.L_x_1 - triton_poi_fused__unsafe_index_add_mul_sub_38)
        .other          triton_poi_fused__unsafe_index_add_mul_sub_38,@"STO_CUDA_ENTRY STV_DEFAULT"
triton_poi_fused__unsafe_index_add_mul_sub_38:
.text.triton_poi_fused__unsafe_index_add_mul_sub_38:
[----:B------:R-:W-:Y:S01]  /*0000*/  LDC R1, c[0x0][0x28] ;  /* 0x00000a00ff017b82 */ /* 0x000fe20000000800 */
[----:B------:R-:W1:Y:S07]  /*0010*/  S2R R0, SR_TID.X ;  /* 0x0000000000007919 */ /* 0x000e6e0000002100 */
[----:B------:R-:W2:Y:S01]  /*0020*/  LDC.64 R6, c[0x0][0x218] ;  /* 0x00008600ff067b82 */ /* 0x000ea20000000a00 */
[----:B------:R-:W-:Y:S01]  /*0030*/  ULDC.64 UR4, c[0x0][0x208] ;  /* 0x0000820000047ab9 */ /* 0x000fe20000000a00 */
[----:B------:R-:W-:Y:S01]  /*0040*/  ULDC.64 UR6, c[0x0][0x220] ;  /* 0x0000880000067ab9 */ /* 0x000fe20000000a00 */
[----:B------:R-:W3:Y:S05]  /*0050*/  S2R R3, SR_CTAID.X ;  /* 0x0000000000037919 */ /* 0x000eea0000002500 */
[----:B------:R-:W4:Y:S08]  /*0060*/  LDC.64 R14, c[0x0][0x238] ;  /* 0x00008e00ff0e7b82 */ /* 0x000f300000000a00 */
[----:B------:R-:W5:Y:S08]  /*0070*/  LDC.64 R4, c[0x0][0x228] ;  /* 0x00008a00ff047b82 */ /* 0x000f700000000a00 */
[----:B------:R-:W4:Y:S01]  /*0080*/  LDC.64 R18, c[0x0][0x210] ;  /* 0x00008400ff127b82 */ /* 0x000f220000000a00 */
[----:B-1----:R-:W-:-:S05]  /*0090*/  IMAD.SHL.U32 R0, R0, 0x2, RZ ;  /* 0x0000000200007824 */ /* 0x002fca00078e00ff */
[----:B------:R-:W-:-:S05]  /*00a0*/  LOP3.LUT R0, R0, 0x1fe, RZ, 0xc0, !PT ;  /* 0x000001fe00007812 */ /* 0x000fca00078ec0ff */
[----:B---3--:R-:W-:-:S05]  /*00b0*/  IMAD R0, R3, 0x200, R0 ;  /* 0x0000020003007824 */ /* 0x008fca00078e0200 */
[----:B------:R-:W-:-:S04]  /*00c0*/  SHF.R.S32.HI R25, RZ, 0x1f, R0 ;  /* 0x0000001fff197819 */ /* 0x000fc80000011400 */
[----:B------:R-:W-:-:S04]  /*00d0*/  LEA.HI R2, R25, R0, RZ, 0x6 ;  /* 0x0000000019027211 */ /* 0x000fc800078f30ff */
[----:B------:R-:W-:Y:S02]  /*00e0*/  SHF.R.S32.HI R8, RZ, 0x6, R2 ;  /* 0x00000006ff087819 */ /* 0x000fe40000011402 */
[----:B------:R-:W-:Y:S02]  /*00f0*/  LOP3.LUT R13, R2, 0xffffffc0, RZ, 0xc0, !PT ;  /* 0xffffffc0020d7812 */ /* 0x000fe400078ec0ff */
[----:B------:R-:W-:-:S03]  /*0100*/  LEA.HI R9, R8, R8, RZ, 0x6 ;  /* 0x0000000808097211 */ /* 0x000fc600078f30ff */
[----:B------:R-:W-:Y:S01]  /*0110*/  IMAD.IADD R13, R0, 0x1, -R13 ;  /* 0x00000001000d7824 */ /* 0x000fe200078e0a0d */
[----:B------:R-:W-:-:S03]  /*0120*/  LOP3.LUT R9, R9, 0xffffffc0, RZ, 0xc0, !PT ;  /* 0xffffffc009097812 */ /* 0x000fc600078ec0ff */
[----:B--2---:R-:W-:-:S04]  /*0130*/  IMAD.WIDE R6, R13, 0x8, R6 ;  /* 0x000000080d067825 */ /* 0x004fc800078e0206 */
[----:B------:R-:W-:Y:S02]  /*0140*/  IMAD.IADD R2, R8, 0x1, -R9 ;  /* 0x0000000108027824 */ /* 0x000fe400078e0a09 */
[----:B-----5:R-:W-:Y:S02]  /*0150*/  IMAD.WIDE R8, R13, 0x8, R4 ;  /* 0x000000080d087825 */ /* 0x020fe400078e0204 */
[----:B------:R-:W2:Y:S02]  /*0160*/  LDG.E.EL.128 R4, desc[UR4][R6.64] ;  /* 0x0000000406047981 */ /* 0x000ea4000c2e1d00 */
[C---:B----4-:R-:W-:Y:S02]  /*0170*/  IMAD.WIDE R14, R2.reuse, 0x8, R14 ;  /* 0x00000008020e7825 */ /* 0x050fe400078e020e */
[----:B------:R-:W3:Y:S04]  /*0180*/  LDG.E.EL.128 R8, desc[UR4][R8.64] ;  /* 0x0000000408087981 */ /* 0x000ee8000c2e1d00 */
[----:B------:R-:W4:Y:S01]  /*0190*/  LDG.E.EL.64 R14, desc[UR4][R14.64] ;  /* 0x000000040e0e7981 */ /* 0x000f22000c2e1b00 */
[----:B0-----:R-:W-:-:S06]  /*01a0*/  IMAD.WIDE R18, R2, 0x8, R18 ;  /* 0x0000000802127825 */ /* 0x001fcc00078e0212 */
[----:B------:R-:W5:Y:S01]  /*01b0*/  LDG.E.EL.64 R18, desc[UR4][R18.64] ;  /* 0x0000000412127981 */ /* 0x000f62000c2e1b00 */
[----:B------:R-:W-:-:S04]  /*01c0*/  SHF.R.S32.HI R3, RZ, 0x16, R3 ;  /* 0x00000016ff037819 */ /* 0x000fc80000011403 */
[----:B------:R-:W-:-:S04]  /*01d0*/  SGXT R3, R3, 0x1 ;  /* 0x000000010303781a */ /* 0x000fc80000000200 */
[----:B------:R-:W-:-:S04]  /*01e0*/  LEA.HI R3, R3, R0, RZ, 0xc ;  /* 0x0000000003037211 */ /* 0x000fc800078f60ff */
[----:B------:R-:W-:Y:S02]  /*01f0*/  SHF.R.S32.HI R3, RZ, 0xc, R3 ;  /* 0x0000000cff037819 */ /* 0x000fe40000011403 */
[----:B------:R-:W-:Y:S02]  /*0200*/  LEA.HI R25, R25, R0, RZ, 0x13 ;  /* 0x0000000019197211 */ /* 0x000fe400078f98ff */
[----:B--2---:R-:W-:Y:S02]  /*0210*/  SHF.R.U32.HI R23, RZ, 0x1a, R5 ;  /* 0x0000001aff177819 */ /* 0x004fe40000011605 */
[----:B---3--:R-:W-:Y:S02]  /*0220*/  SHF.R.U32.HI R21, RZ, 0x1a, R9 ;  /* 0x0000001aff157819 */ /* 0x008fe40000011609 */
[----:B----4-:R-:W-:Y:S02]  /*0230*/  SHF.R.U32.HI R17, RZ, 0x1a, R15 ;  /* 0x0000001aff117819 */ /* 0x010fe4000001160f */
[----:B------:R-:W-:-:S02]  /*0240*/  LOP3.LUT R23, R23, 0x20, RZ, 0xc0, !PT ;  /* 0x0000002017177812 */ /* 0x000fc400078ec0ff */
[----:B------:R-:W-:Y:S02]  /*0250*/  LOP3.LUT R17, R17, 0x20, RZ, 0xc0, !PT ;  /* 0x0000002011117812 */ /* 0x000fe400078ec0ff */
[----:B------:R-:W-:Y:S02]  /*0260*/  LOP3.LUT R21, R21, 0x20, RZ, 0xc0, !PT ;  /* 0x0000002015157812 */ /* 0x000fe400078ec0ff */
[----:B------:R-:W-:Y:S02]  /*0270*/  IADD3 R4, P0, R4, R23, RZ ;  /* 0x0000001704047210 */ /* 0x000fe40007f1e0ff */
[----:B------:R-:W-:Y:S02]  /*0280*/  IADD3 R12, P2, R14, R17, RZ ;  /* 0x000000110e0c7210 */ /* 0x000fe40007f5e0ff */
[----:B------:R-:W-:Y:S01]  /*0290*/  IADD3 R14, P1, R8, R21, RZ ;  /* 0x00000015080e7210 */ /* 0x000fe20007f3e0ff */
[----:B------:R-:W-:Y:S01]  /*02a0*/  IMAD.X R23, RZ, RZ, R5, P0 ;  /* 0x000000ffff177224 */ /* 0x000fe200000e0605 */
[----:B------:R-:W-:Y:S01]  /*02b0*/  LEA.HI R5, R3, R3, RZ, 0x7 ;  /* 0x0000000303057211 */ /* 0x000fe200078f38ff */
[----:B------:R-:W-:Y:S01]  /*02c0*/  IMAD.X R15, RZ, RZ, R15, P2 ;  /* 0x000000ffff0f7224 */ /* 0x000fe200010e060f */
[----:B------:R-:W0:Y:S01]  /*02d0*/  LDC.64 R16, c[0x0][0x230] ;  /* 0x00008c00ff107b82 */ /* 0x000e220000000a00 */
[----:B------:R-:W-:Y:S01]  /*02e0*/  IMAD.X R21, RZ, RZ, R9, P1 ;  /* 0x000000ffff157224 */ /* 0x000fe200008e0609 */
[----:B------:R-:W-:-:S02]  /*02f0*/  LOP3.LUT R8, R5, 0x3fff80, RZ, 0xc0, !PT ;  /* 0x003fff8005087812 */ /* 0x000fc400078ec0ff */
[C---:B------:R-:W-:Y:S01]  /*0300*/  SHF.L.U64.HI R9, R12.reuse, 0x7, R15 ;  /* 0x000000070c097819 */ /* 0x040fe2000001020f */
[----:B------:R-:W-:Y:S01]  /*0310*/  IMAD.SHL.U32 R12, R12, 0x80, RZ ;  /* 0x000000800c0c7824 */ /* 0x000fe200078e00ff */
[----:B------:R-:W-:Y:S02]  /*0320*/  LEA R27, P0, R4, UR6, 0x2 ;  /* 0x00000006041b7c11 */ /* 0x000fe4000f8010ff */
[----:B------:R-:W-:Y:S02]  /*0330*/  LEA R5, P1, R14, UR6, 0x2 ;  /* 0x000000060e057c11 */ /* 0x000fe4000f8210ff */
[----:B------:R-:W-:Y:S02]  /*0340*/  LEA.HI.X R22, R4, UR7, R23, 0x2, P0 ;  /* 0x0000000704167c11 */ /* 0x000fe400080f1417 */
[----:B------:R-:W-:Y:S01]  /*0350*/  LEA.HI.X R20, R14, UR7, R21, 0x2, P1 ;  /* 0x000000070e147c11 */ /* 0x000fe200088f1415 */
[----:B------:R-:W-:Y:S01]  /*0360*/  IMAD.IADD R8, R3, 0x1, -R8 ;  /* 0x0000000103087824 */ /* 0x000fe200078e0a08 */
[----:B------:R-:W-:-:S02]  /*0370*/  IADD3 R26, P0, R12, R27, RZ ;  /* 0x0000001b0c1a7210 */ /* 0x000fc40007f1e0ff */
[----:B------:R-:W-:Y:S01]  /*0380*/  IADD3 R24, P1, R5, R12, RZ ;  /* 0x0000000c05187210 */ /* 0x000fe20007f3e0ff */
[----:B------:R-:W-:Y:S01]  /*0390*/  IMAD.SHL.U32 R8, R8, 0x400, RZ ;  /* 0x0000040008087824 */ /* 0x000fe200078e00ff */
[----:B------:R-:W-:Y:S01]  /*03a0*/  SHF.R.S32.HI R5, RZ, 0x13, R25 ;  /* 0x00000013ff057819 */ /* 0x000fe20000011419 */
[----:B------:R-:W-:Y:S02]  /*03b0*/  IMAD.X R27, R9, 0x1, R22, P0 ;  /* 0x00000001091b7824 */ /* 0x000fe400000e0616 */
[----:B------:R-:W-:Y:S02]  /*03c0*/  IMAD.X R25, R20, 0x1, R9, P1 ;  /* 0x0000000114197824 */ /* 0x000fe400008e0609 */
[----:B------:R-:W-:-:S04]  /*03d0*/  IMAD.WIDE R26, R8, 0x4, R26 ;  /* 0x00000004081a7825 */ /* 0x000fc800078e021a */
[----:B------:R-:W-:-:S04]  /*03e0*/  IMAD.WIDE R24, R8, 0x4, R24 ;  /* 0x0000000408187825 */ /* 0x000fc800078e0218 */
[----:B------:R-:W-:-:S04]  /*03f0*/  IMAD R5, R5, 0xa0000, RZ ;  /* 0x000a000005057824 */ /* 0x000fc800078e02ff */
[----:B------:R-:W-:-:S04]  /*0400*/  IMAD.WIDE R26, R5, 0x4, R26 ;  /* 0x00000004051a7825 */ /* 0x000fc800078e021a */
[----:B------:R-:W-:Y:S01]  /*0410*/  IMAD.WIDE R24, R5, 0x4, R24 ;  /* 0x0000000405187825 */ /* 0x000fe200078e0218 */
[----:B------:R-:W2:Y:S03]  /*0420*/  LDG.E.EL R15, desc[UR4][R26.64] ;  /* 0x000000041a0f7981 */ /* 0x000ea6000c2e1900 */
[----:B0-----:R-:W-:Y:S01]  /*0430*/  IMAD.WIDE R16, R13, 0x4, R16 ;  /* 0x000000040d107825 */ /* 0x001fe200078e0210 */
[----:B------:R0:W2:Y:S05]  /*0440*/  LDG.E.EL R22, desc[UR4][R24.64] ;  /* 0x0000000418167981 */ /* 0x0000aa000c2e1900 */
[----:B------:R-:W3:Y:S01]  /*0450*/  LDG.E.EL.64 R16, desc[UR4][R16.64] ;  /* 0x0000000410107981 */ /* 0x000ee2000c2e1b00 */
[----:B-----5:R-:W-:-:S04]  /*0460*/  SHF.R.U32.HI R13, RZ, 0x1a, R19 ;  /* 0x0000001aff0d7819 */ /* 0x020fc80000011613 */
[----:B------:R-:W-:-:S04]  /*0470*/  LOP3.LUT R13, R13, 0x20, RZ, 0xc0, !PT ;  /* 0x000000200d0d7812 */ /* 0x000fc800078ec0ff */
[----:B------:R-:W-:Y:S02]  /*0480*/  IADD3 R20, P0, R18, R13, RZ ;  /* 0x0000000d12147210 */ /* 0x000fe40007f1e0ff */
[----:B------:R-:W-:-:S03]  /*0490*/  SHF.R.U32.HI R18, RZ, 0x1a, R7 ;  /* 0x0000001aff127819 */ /* 0x000fc60000011607 */
[----:B------:R-:W-:Y:S02]  /*04a0*/  IMAD.X R29, RZ, RZ, R19, P0 ;  /* 0x000000ffff1d7224 */ /* 0x000fe400000e0613 */
[----:B------:R-:W-:Y:S01]  /*04b0*/  IMAD.SHL.U32 R13, R20, 0x20, RZ ;  /* 0x00000020140d7824 */ /* 0x000fe200078e00ff */
[----:B------:R-:W-:Y:S02]  /*04c0*/  LOP3.LUT R19, R18, 0x20, RZ, 0xc0, !PT ;  /* 0x0000002012137812 */ /* 0x000fe400078ec0ff */
[----:B------:R-:W-:Y:S02]  /*04d0*/  SHF.L.U64.HI R20, R20, 0x5, R29 ;  /* 0x0000000514147819 */ /* 0x000fe4000001021d */
[----:B------:R-:W-:Y:S02]  /*04e0*/  IADD3 R18, P1, R13, R4, RZ ;  /* 0x000000040d127210 */ /* 0x000fe40007f3e0ff */
[----:B0-----:R-:W-:-:S03]  /*04f0*/  IADD3 R24, P0, R6, R19, RZ ;  /* 0x0000001306187210 */ /* 0x001fc60007f1e0ff */
[----:B------:R-:W-:Y:S01]  /*0500*/  IMAD.X R25, R20, 0x1, R23, P1 ;  /* 0x0000000114197824 */ /* 0x000fe200008e0617 */
[----:B------:R-:W-:Y:S01]  /*0510*/  LEA R19, P1, R24, UR6, 0x2 ;  /* 0x0000000618137c11 */ /* 0x000fe2000f8210ff */
[----:B------:R-:W-:Y:S02]  /*0520*/  IMAD.X R23, RZ, RZ, R7, P0 ;  /* 0x000000ffff177224 */ /* 0x000fe400000e0607 */
[C---:B------:R-:W-:Y:S01]  /*0530*/  IMAD.SHL.U32 R4, R18.reuse, 0x4, RZ ;  /* 0x0000000412047824 */ /* 0x040fe200078e00ff */
[----:B------:R-:W-:Y:S02]  /*0540*/  SHF.L.U64.HI R6, R18, 0x2, R25 ;  /* 0x0000000212067819 */ /* 0x000fe40000010219 */
[----:B------:R-:W-:Y:S02]  /*0550*/  LEA.HI.X R28, R24, UR7, R23, 0x2, P1 ;  /* 0x00000007181c7c11 */ /* 0x000fe400088f1417 */
[----:B------:R-:W-:-:S05]  /*0560*/  IADD3 R18, P1, R19, R12, RZ ;  /* 0x0000000c13127210 */ /* 0x000fca0007f3e0ff */
[----:B------:R-:W-:Y:S01]  /*0570*/  IMAD.X R19, R28, 0x1, R9, P1 ;  /* 0x000000011c137824 */ /* 0x000fe200008e0609 */
[----:B------:R-:W-:Y:S01]  /*0580*/  IADD3 R26, P0, R4, UR6, RZ ;  /* 0x00000006041a7c10 */ /* 0x000fe2000ff1e0ff */
[----:B------:R-:W-:-:S03]  /*0590*/  IMAD.WIDE R18, R8, 0x4, R18 ;  /* 0x0000000408127825 */ /* 0x000fc600078e0212 */
[----:B------:R-:W-:Y:S01]  /*05a0*/  IADD3.X R27, R6, UR7, RZ, P0, !PT ;  /* 0x00000007061b7c10 */ /* 0x000fe200087fe4ff */
[----:B------:R-:W-:Y:S01]  /*05b0*/  IMAD.WIDE R28, R5, 0x4, R18 ;  /* 0x00000004051c7825 */ /* 0x000fe200078e0212 */
[----:B------:R-:W-:Y:S02]  /*05c0*/  IADD3 R18, P0, R14, R13, RZ ;  /* 0x0000000d0e127210 */ /* 0x000fe40007f1e0ff */
[----:B------:R-:W-:Y:S01]  /*05d0*/  SHF.R.U32.HI R25, RZ, 0x1a, R11 ;  /* 0x0000001aff197819 */ /* 0x000fe2000001160b */
[----:B------:R-:W-:Y:S01]  /*05e0*/  IMAD.WIDE R26, R8, 0x4, R26 ;  /* 0x00000004081a7825 */ /* 0x000fe200078e021a */
[----:B------:R-:W4:Y:S03]  /*05f0*/  LDG.E.EL R14, desc[UR4][R28.64] ;  /* 0x000000041c0e7981 */ /* 0x000f26000c2e1900 */
[----:B------:R-:W-:Y:S01]  /*0600*/  IMAD.X R21, R21, 0x1, R20, P0 ;  /* 0x0000000115157824 */ /* 0x000fe200000e0614 */
[----:B------:R-:W-:Y:S01]  /*0610*/  LOP3.LUT R25, R25, 0x20, RZ, 0xc0, !PT ;  /* 0x0000002019197812 */ /* 0x000fe200078ec0ff */
[----:B------:R-:W-:-:S03]  /*0620*/  IMAD.WIDE R26, R5, 0x4, R26 ;  /* 0x00000004051a7825 */ /* 0x000fc600078e021a */
[C---:B------:R-:W-:Y:S01]  /*0630*/  SHF.L.U64.HI R21, R18.reuse, 0x2, R21 ;  /* 0x0000000212157819 */ /* 0x040fe20000010215 */
[----:B------:R-:W-:Y:S01]  /*0640*/  IMAD.SHL.U32 R19, R18, 0x4, RZ ;  /* 0x0000000412137824 */ /* 0x000fe200078e00ff */
[----:B------:R-:W-:Y:S01]  /*0650*/  IADD3 R18, P0, R10, R25, RZ ;  /* 0x000000190a127210 */ /* 0x000fe20007f1e0ff */
[----:B------:R0:W5:Y:S03]  /*0660*/  LDG.E.EL R7, desc[UR4][R26.64] ;  /* 0x000000041a077981 */ /* 0x000166000c2e1900 */
[----:B------:R-:W-:Y:S01]  /*0670*/  IADD3 R10, P1, R19, UR6, RZ ;  /* 0x00000006130a7c10 */ /* 0x000fe2000ff3e0ff */
[----:B0-----:R-:W-:Y:S01]  /*0680*/  IMAD.X R27, RZ, RZ, R11, P0 ;  /* 0x000000ffff1b7224 */ /* 0x001fe200000e060b */
[----:B------:R-:W-:Y:S02]  /*0690*/  IADD3 R25, P0, R13, R24, RZ ;  /* 0x000000180d197210 */ /* 0x000fe40007f1e0ff */
[----:B------:R-:W-:-:S03]  /*06a0*/  IADD3.X R11, R21, UR7, RZ, P1, !PT ;  /* 0x00000007150b7c10 */ /* 0x000fc60008ffe4ff */
[----:B------:R-:W-:Y:S02]  /*06b0*/  IMAD.X R24, R20, 0x1, R23, P0 ;  /* 0x0000000114187824 */ /* 0x000fe400000e0617 */
[----:B------:R-:W-:-:S03]  /*06c0*/  IMAD.WIDE R10, R8, 0x4, R10 ;  /* 0x00000004080a7825 */ /* 0x000fc600078e020a */
[C---:B------:R-:W-:Y:S01]  /*06d0*/  SHF.L.U64.HI R23, R25.reuse, 0x2, R24 ;  /* 0x0000000219177819 */ /* 0x040fe20000010218 */
[----:B------:R-:W-:Y:S02]  /*06e0*/  IMAD.SHL.U32 R25, R25, 0x4, RZ ;  /* 0x0000000419197824 */ /* 0x000fe400078e00ff */
[----:B------:R-:W-:-:S03]  /*06f0*/  IMAD.WIDE R28, R5, 0x4, R10 ;  /* 0x00000004051c7825 */ /* 0x000fc600078e020a */
[----:B------:R-:W-:Y:S02]  /*0700*/  IADD3 R10, P0, R25, UR6, RZ ;  /* 0x00000006190a7c10 */ /* 0x000fe4000ff1e0ff */
[----:B------:R0:W5:Y:S02]  /*0710*/  LDG.E.EL R24, desc[UR4][R28.64] ;  /* 0x000000041c187981 */ /* 0x000164000c2e1900 */
[----:B------:R-:W-:Y:S02]  /*0720*/  IADD3.X R11, R23, UR7, RZ, P0, !PT ;  /* 0x00000007170b7c10 */ /* 0x000fe400087fe4ff */
[----:B------:R-:W-:Y:S01]  /*0730*/  IADD3 R26, P0, R18, R13, RZ ;  /* 0x0000000d121a7210 */ /* 0x000fe20007f1e0ff */
[----:B------:R-:W-:-:S04]  /*0740*/  IMAD.WIDE R10, R8, 0x4, R10 ;  /* 0x00000004080a7825 */ /* 0x000fc800078e020a */
[----:B------:R-:W-:Y:S02]  /*0750*/  IMAD.X R13, R27, 0x1, R20, P0 ;  /* 0x000000011b0d7824 */ /* 0x000fe400000e0614 */
[----:B0-----:R-:W-:-:S03]  /*0760*/  IMAD.WIDE R28, R5, 0x4, R10 ;  /* 0x00000004051c7825 */ /* 0x001fc600078e020a */
[C---:B------:R-:W-:Y:S02]  /*0770*/  SHF.L.U64.HI R13, R26.reuse, 0x2, R13 ;  /* 0x000000021a0d7819 */ /* 0x040fe4000001020d */
[----:B------:R0:W4:Y:S01]  /*0780*/  LDG.E.EL R20, desc[UR4][R28.64] ;  /* 0x000000041c147981 */ /* 0x000122000c2e1900 */
[----:B------:R-:W-:Y:S02]  /*0790*/  IMAD.SHL.U32 R3, R3, 0x400, RZ ;  /* 0x0000040003037824 */ /* 0x000fe400078e00ff */
[----:B--2---:R-:W-:Y:S01]  /*07a0*/  FADD R10, -R15, R22 ;  /* 0x000000160f0a7221 */ /* 0x004fe20000000100 */
[----:B------:R-:W-:-:S03]  /*07b0*/  IMAD.SHL.U32 R22, R26, 0x4, RZ ;  /* 0x000000041a167824 */ /* 0x000fc600078e00ff */
[----:B---3--:R-:W-:Y:S02]  /*07c0*/  FFMA R15, R16, R10, R15 ;  /* 0x0000000a100f7223 */ /* 0x008fe4000000000f */
[----:B------:R-:W-:-:S04]  /*07d0*/  IADD3 R10, P0, R22, UR6, RZ ;  /* 0x00000006160a7c10 */ /* 0x000fc8000ff1e0ff */
[----:B------:R-:W-:Y:S02]  /*07e0*/  IADD3.X R11, R13, UR7, RZ, P0, !PT ;  /* 0x000000070d0b7c10 */ /* 0x000fe400087fe4ff */
[----:B------:R-:W-:-:S04]  /*07f0*/  LEA R26, P0, R18, UR6, 0x2 ;  /* 0x00000006121a7c11 */ /* 0x000fc8000f8010ff */
[----:B------:R-:W-:Y:S01]  /*0800*/  LEA.HI.X R18, R18, UR7, R27, 0x2, P0 ;  /* 0x0000000712127c11 */ /* 0x000fe200080f141b */
[----:B------:R-:W-:Y:S01]  /*0810*/  IMAD.WIDE R10, R8, 0x4, R10 ;  /* 0x00000004080a7825 */ /* 0x000fe200078e020a */
[----:B------:R-:W-:Y:S01]  /*0820*/  IADD3 R26, P0, R26, R12, RZ ;  /* 0x0000000c1a1a7210 */ /* 0x000fe20007f1e0ff */
[----:B------:R-:W-:-:S04]  /*0830*/  ULDC.64 UR6, c[0x0][0x248] ;  /* 0x0000920000067ab9 */ /* 0x000fc80000000a00 */
[----:B------:R-:W-:Y:S02]  /*0840*/  IMAD.X R27, R18, 0x1, R9, P0 ;  /* 0x00000001121b7824 */ /* 0x000fe400000e0609 */
[----:B------:R-:W-:Y:S02]  /*0850*/  IMAD.WIDE R26, R8, 0x4, R26 ;  /* 0x00000004081a7825 */ /* 0x000fe400078e021a */
[----:B------:R-:W1:Y:S01]  /*0860*/  LDC.64 R8, c[0x0][0x240] ;  /* 0x00009000ff087b82 */ /* 0x000e620000000a00 */
[----:B------:R-:W-:Y:S01]  /*0870*/  IADD3 R18, P1, R25, UR6, RZ ;  /* 0x0000000619127c10 */ /* 0x000fe2000ff3e0ff */
[C---:B------:R-:W-:Y:S01]  /*0880*/  IMAD.WIDE R10, R5.reuse, 0x4, R10 ;  /* 0x00000004050a7825 */ /* 0x040fe200078e020a */
[----:B------:R-:W-:Y:S02]  /*0890*/  IADD3 R4, P0, R4, UR6, RZ ;  /* 0x0000000604047c10 */ /* 0x000fe4000ff1e0ff */
[----:B------:R-:W-:Y:S01]  /*08a0*/  IADD3 R22, P3, R22, UR6, RZ ;  /* 0x0000000616167c10 */ /* 0x000fe2000ff7e0ff */
[----:B0-----:R-:W-:Y:S01]  /*08b0*/  IMAD.WIDE R28, R5, 0x4, R26 ;  /* 0x00000004051c7825 */ /* 0x001fe200078e021a */
[----:B------:R-:W-:Y:S01]  /*08c0*/  IADD3 R26, P2, R19, UR6, RZ ;  /* 0x00000006131a7c10 */ /* 0x000fe2000ff5e0ff */
[----:B------:R0:W4:Y:S01]  /*08d0*/  LDG.E.EL R11, desc[UR4][R10.64] ;  /* 0x000000040a0b7981 */ /* 0x000122000c2e1900 */
[----:B------:R-:W-:-:S02]  /*08e0*/  IADD3.X R19, R23, UR7, RZ, P1, !PT ;  /* 0x0000000717137c10 */ /* 0x000fc40008ffe4ff */
[----:B------:R-:W-:Y:S01]  /*08f0*/  IADD3.X R5, R6, UR7, RZ, P0, !PT ;  /* 0x0000000706057c10 */ /* 0x000fe200087fe4ff */
[----:B------:R-:W2:Y:S01]  /*0900*/  LDG.E.EL R29, desc[UR4][R28.64] ;  /* 0x000000041c1d7981 */ /* 0x000ea2000c2e1900 */
[----:B------:R-:W-:Y:S02]  /*0910*/  IADD3.X R27, R21, UR7, RZ, P2, !PT ;  /* 0x00000007151b7c10 */ /* 0x000fe400097fe4ff */
[----:B------:R-:W-:Y:S01]  /*0920*/  IADD3.X R23, R13, UR7, RZ, P3, !PT ;  /* 0x000000070d177c10 */ /* 0x000fe20009ffe4ff */
[----:B------:R-:W-:-:S04]  /*0930*/  IMAD.WIDE R4, R3, 0x4, R4 ;  /* 0x0000000403047825 */ /* 0x000fc800078e0204 */
[C---:B------:R-:W-:Y:S02]  /*0940*/  IMAD.WIDE R26, R3.reuse, 0x4, R26 ;  /* 0x00000004031a7825 */ /* 0x040fe400078e021a */
[----:B------:R-:W3:Y:S02]  /*0950*/  LDG.E.EL R5, desc[UR4][R4.64] ;  /* 0x0000000404057981 */ /* 0x000ee4000c2e1900 */
[C---:B------:R-:W-:Y:S02]  /*0960*/  IMAD.WIDE R18, R3.reuse, 0x4, R18 ;  /* 0x0000000403127825 */ /* 0x040fe400078e0212 */
[----:B------:R-:W3:Y:S02]  /*0970*/  LDG.E.EL R26, desc[UR4][R26.64] ;  /* 0x000000041a1a7981 */ /* 0x000ee4000c2e1900 */
[----:B------:R-:W-:Y:S02]  /*0980*/  IMAD.WIDE R22, R3, 0x4, R22 ;  /* 0x0000000403167825 */ /* 0x000fe400078e0216 */
[----:B------:R-:W3:Y:S02]  /*0990*/  LDG.E.EL R18, desc[UR4][R18.64] ;  /* 0x0000000412127981 */ /* 0x000ee4000c2e1900 */
[----:B-1----:R-:W-:-:S02]  /*09a0*/  IMAD.WIDE R8, R2, 0x4, R8 ;  /* 0x0000000402087825 */ /* 0x002fc400078e0208 */
[----:B------:R-:W3:Y:S04]  /*09b0*/  LDG.E.EL R23, desc[UR4][R22.64] ;  /* 0x0000000416177981 */ /* 0x000ee8000c2e1900 */
[----:B------:R1:W3:Y:S01]  /*09c0*/  LDG.E.EL R6, desc[UR4][R8.64] ;  /* 0x0000000408067981 */ /* 0x0002e2000c2e1900 */
[----:B------:R-:W-:-:S04]  /*09d0*/  SHF.R.S32.HI R3, RZ, 0x1f, R0 ;  /* 0x0000001fff037819 */ /* 0x000fc80000011400 */
[----:B0-----:R-:W-:Y:S02]  /*09e0*/  LEA.HI R10, R3, R0, RZ, 0x13 ;  /* 0x00000000030a7211 */ /* 0x001fe400078f98ff */
[----:B------:R-:W0:Y:S08]  /*09f0*/  LDC.64 R2, c[0x0][0x250] ;  /* 0x00009400ff027b82 */ /* 0x000e300000000a00 */
[----:B-1----:R-:W1:Y:S01]  /*0a00*/  LDC.64 R8, c[0x0][0x258] ;  /* 0x00009600ff087b82 */ /* 0x002e620000000a00 */
[----:B------:R-:W-:-:S02]  /*0a10*/  LOP3.LUT R21, R10, 0xfff80000, RZ, 0xc0, !PT ;  /* 0xfff800000a157812 */ /* 0x000fc400078ec0ff */
[----:B------:R-:W-:-:S03]  /*0a20*/  SHF.R.S32.HI R13, RZ, 0x13, R10 ;  /* 0x00000013ff0d7819 */ /* 0x000fc6000001140a */
[----:B------:R-:W-:-:S04]  /*0a30*/  IMAD.IADD R4, R0, 0x1, -R21 ;  /* 0x0000000100047824 */ /* 0x000fc800078e0a15 */
[----:B------:R-:W-:Y:S02]  /*0a40*/  IMAD R13, R13, 0x140000, R4 ;  /* 0x001400000d0d7824 */ /* 0x000fe400078e0204 */
[----:B-----5:R-:W-:-:S04]  /*0a50*/  FADD R24, -R7, R24 ;  /* 0x0000001807187221 */ /* 0x020fc80000000100 */
[----:B------:R-:W-:-:S04]  /*0a60*/  FFMA R7, R16, R24, R7 ;  /* 0x0000001810077223 */ /* 0x000fc80000000007 */
[----:B------:R-:W-:Y:S01]  /*0a70*/  FADD R15, -R7, R15 ;  /* 0x0000000f070f7221 */ /* 0x000fe20000000100 */
[----:B0-----:R-:W-:-:S04]  /*0a80*/  IMAD.WIDE R2, R13, 0x4, R2 ;  /* 0x000000040d027825 */ /* 0x001fc800078e0202 */
[----:B-1----:R-:W-:-:S04]  /*0a90*/  IMAD.WIDE R8, R0, 0x4, R8 ;  /* 0x0000000400087825 */ /* 0x002fc800078e0208 */
[----:B----4-:R-:W-:Y:S01]  /*0aa0*/  FADD R11, -R20, R11 ;  /* 0x0000000b140b7221 */ /* 0x010fe20000000100 */
[----:B--2---:R-:W-:-:S03]  /*0ab0*/  FADD R29, -R14, R29 ;  /* 0x0000001d0e1d7221 */ /* 0x004fc60000000100 */
[C---:B------:R-:W-:Y:S01]  /*0ac0*/  FFMA R11, R17.reuse, R11, R20 ;  /* 0x0000000b110b7223 */ /* 0x040fe20000000014 */
[----:B------:R-:W-:-:S04]  /*0ad0*/  FFMA R14, R17, R29, R14 ;  /* 0x0000001d110e7223 */ /* 0x000fc8000000000e */
[----:B------:R-:W-:Y:S01]  /*0ae0*/  FADD R14, -R11, R14 ;  /* 0x0000000e0b0e7221 */ /* 0x000fe20000000100 */
[----:B---3--:R-:W-:-:S04]  /*0af0*/  FADD R26, -R5, R26 ;  /* 0x0000001a051a7221 */ /* 0x008fc80000000100 */
[----:B------:R-:W-:Y:S01]  /*0b00*/  FFMA R16, R16, R26, R5 ;  /* 0x0000001a10107223 */ /* 0x000fe20000000005 */
[----:B------:R-:W-:Y:S01]  /*0b10*/  FADD R23, -R18, R23 ;  /* 0x0000001712177221 */ /* 0x000fe20000000100 */
[C---:B------:R-:W-:Y:S01]  /*0b20*/  FFMA R10, R6.reuse, R15, R7 ;  /* 0x0000000f060a7223 */ /* 0x040fe20000000007 */
[----:B------:R-:W-:Y:S02]  /*0b30*/  FFMA R11, R6, R14, R11 ;  /* 0x0000000e060b7223 */ /* 0x000fe4000000000b */
[----:B------:R-:W-:-:S03]  /*0b40*/  FFMA R17, R17, R23, R18 ;  /* 0x0000001711117223 */ /* 0x000fc60000000012 */
[----:B------:R-:W-:Y:S04]  /*0b50*/  STG.E.64 desc[UR4][R2.64], R10 ;  /* 0x0000000a02007986 */ /* 0x000fe8000c101b04 */
[----:B------:R-:W-:Y:S01]  /*0b60*/  STG.E.64 desc[UR4][R8.64], R16 ;  /* 0x0000001008007986 */ /* 0x000fe2000c101b04 */
[----:B------:R-:W-:Y:S05]  /*0b70*/  EXIT ;  /* 0x000000000000794d */ /* 0x000fea0003800000 */
.L_x_0:
[----:B------:R-:W-:-:S00]  /*0b80*/  BRA `(.L_x_0) ;  /* 0xfffffffc00fc7947 */ /* 0x000fc0000383ffff */
[----:B------:R-:W-:-:S00]  /*0b90*/  NOP ;  /* 0x0000000000007918 */ /* 0x000fc00000000000 */
        /* <DEDUP_REMOVED lines=14> */
.L_x_1:


//--------------------- .nv.constant0.triton_poi_fused__unsafe_index_add_mul_sub_38 --------------------------
	.section	.nv.constant0.triton_poi_fused__unsafe_index_add_mul_sub_38,"a",@progbits
	.sectionflags	@""
	.align	4
.nv.constant0.triton_poi_fused__unsafe_index_add_mul_sub_38:
	.zero		612
